//
// Generated by NVIDIA NVVM Compiler
//
// Compiler Build ID: CL-36424714
// Cuda compilation tools, release 13.0, V13.0.88
// Based on NVVM 20.0.0
//

.version 9.0
.target sm_100
.address_size 64

	// .globl	_Z23index_select_cuda_firstIiEvP6TensorIT_ES3_PS0_IiE

.visible .entry _Z23index_select_cuda_firstIiEvP6TensorIT_ES3_PS0_IiE(
	.param .u64 .ptr .align 1 _Z23index_select_cuda_firstIiEvP6TensorIT_ES3_PS0_IiE_param_0,
	.param .u64 .ptr .align 1 _Z23index_select_cuda_firstIiEvP6TensorIT_ES3_PS0_IiE_param_1,
	.param .u64 .ptr .align 1 _Z23index_select_cuda_firstIiEvP6TensorIT_ES3_PS0_IiE_param_2
)
{
	.reg .pred 	%p<6>;
	.reg .b32 	%r<46>;
	.reg .b64 	%rd<53>;

	ld.param.u64 	%rd3, [_Z23index_select_cuda_firstIiEvP6TensorIT_ES3_PS0_IiE_param_0];
	ld.param.u64 	%rd4, [_Z23index_select_cuda_firstIiEvP6TensorIT_ES3_PS0_IiE_param_1];
	ld.param.u64 	%rd5, [_Z23index_select_cuda_firstIiEvP6TensorIT_ES3_PS0_IiE_param_2];
	cvta.to.global.u64 	%rd1, %rd3;
	cvta.to.global.u64 	%rd6, %rd5;
	cvta.to.global.u64 	%rd2, %rd4;
	mov.u32 	%r20, %ctaid.x;
	mov.u32 	%r45, %tid.x;
	ld.global.u64 	%rd7, [%rd2+16];
	cvta.to.global.u64 	%rd8, %rd7;
	ld.global.u32 	%r2, [%rd8];
	ld.global.u64 	%rd9, [%rd6];
	cvta.to.global.u64 	%rd10, %rd9;
	mul.wide.u32 	%rd11, %r20, 4;
	add.s64 	%rd12, %rd10, %rd11;
	ld.global.u32 	%r21, [%rd12];
	mul.lo.s32 	%r3, %r21, %r2;
	mul.lo.s32 	%r4, %r2, %r20;
	setp.ge.s32 	%p1, %r45, %r2;
	@%p1 bra 	$L__BB0_7;
	mov.u32 	%r5, %nctaid.x;
	not.b32 	%r22, %r45;
	add.s32 	%r23, %r2, %r22;
	div.u32 	%r6, %r23, %r5;
	and.b32  	%r24, %r6, 3;
	setp.eq.s32 	%p2, %r24, 3;
	@%p2 bra 	$L__BB0_4;
	add.s32 	%r25, %r6, 1;
	and.b32  	%r26, %r25, 3;
	add.s32 	%r43, %r45, %r4;
	add.s32 	%r42, %r45, %r3;
	neg.s32 	%r41, %r26;
	mad.lo.s32 	%r45, %r5, %r26, %r45;
$L__BB0_3:
	.pragma "nounroll";
	mul.wide.s32 	%rd13, %r43, 4;
	mul.wide.s32 	%rd14, %r42, 4;
	ld.global.u64 	%rd15, [%rd2];
	cvta.to.global.u64 	%rd16, %rd15;
	add.s64 	%rd17, %rd16, %rd14;
	ld.global.u32 	%r27, [%rd17];
	ld.global.u64 	%rd18, [%rd1];
	cvta.to.global.u64 	%rd19, %rd18;
	add.s64 	%rd20, %rd19, %rd13;
	st.global.u32 	[%rd20], %r27;
	add.s32 	%r43, %r43, %r5;
	add.s32 	%r42, %r42, %r5;
	add.s32 	%r41, %r41, 1;
	setp.ne.s32 	%p3, %r41, 0;
	@%p3 bra 	$L__BB0_3;
$L__BB0_4:
	setp.lt.u32 	%p4, %r6, 3;
	@%p4 bra 	$L__BB0_7;
	shl.b32 	%r40, %r5, 2;
$L__BB0_6:
	ld.global.u64 	%rd21, [%rd2];
	cvta.to.global.u64 	%rd22, %rd21;
	add.s32 	%r28, %r45, %r3;
	mul.wide.s32 	%rd23, %r28, 4;
	add.s64 	%rd24, %rd22, %rd23;
	ld.global.u32 	%r29, [%rd24];
	ld.global.u64 	%rd25, [%rd1];
	cvta.to.global.u64 	%rd26, %rd25;
	add.s32 	%r30, %r45, %r4;
	mul.wide.s32 	%rd27, %r30, 4;
	add.s64 	%rd28, %rd26, %rd27;
	st.global.u32 	[%rd28], %r29;
	ld.global.u64 	%rd29, [%rd2];
	cvta.to.global.u64 	%rd30, %rd29;
	add.s32 	%r31, %r28, %r5;
	mul.wide.s32 	%rd31, %r31, 4;
	add.s64 	%rd32, %rd30, %rd31;
	ld.global.u32 	%r32, [%rd32];
	ld.global.u64 	%rd33, [%rd1];
	cvta.to.global.u64 	%rd34, %rd33;
	add.s32 	%r33, %r30, %r5;
	mul.wide.s32 	%rd35, %r33, 4;
	add.s64 	%rd36, %rd34, %rd35;
	st.global.u32 	[%rd36], %r32;
	ld.global.u64 	%rd37, [%rd2];
	cvta.to.global.u64 	%rd38, %rd37;
	add.s32 	%r34, %r31, %r5;
	mul.wide.s32 	%rd39, %r34, 4;
	add.s64 	%rd40, %rd38, %rd39;
	ld.global.u32 	%r35, [%rd40];
	ld.global.u64 	%rd41, [%rd1];
	cvta.to.global.u64 	%rd42, %rd41;
	add.s32 	%r36, %r33, %r5;
	mul.wide.s32 	%rd43, %r36, 4;
	add.s64 	%rd44, %rd42, %rd43;
	st.global.u32 	[%rd44], %r35;
	ld.global.u64 	%rd45, [%rd2];
	cvta.to.global.u64 	%rd46, %rd45;
	add.s32 	%r37, %r34, %r5;
	mul.wide.s32 	%rd47, %r37, 4;
	add.s64 	%rd48, %rd46, %rd47;
	ld.global.u32 	%r38, [%rd48];
	ld.global.u64 	%rd49, [%rd1];
	cvta.to.global.u64 	%rd50, %rd49;
	add.s32 	%r39, %r36, %r5;
	mul.wide.s32 	%rd51, %r39, 4;
	add.s64 	%rd52, %rd50, %rd51;
	st.global.u32 	[%rd52], %r38;
	add.s32 	%r45, %r40, %r45;
	setp.lt.s32 	%p5, %r45, %r2;
	@%p5 bra 	$L__BB0_6;
$L__BB0_7:
	ret;

}
	// .globl	_Z22index_select_cuda_lastIiEvP6TensorIT_ES3_PS0_IiE
.visible .entry _Z22index_select_cuda_lastIiEvP6TensorIT_ES3_PS0_IiE(
	.param .u64 .ptr .align 1 _Z22index_select_cuda_lastIiEvP6TensorIT_ES3_PS0_IiE_param_0,
	.param .u64 .ptr .align 1 _Z22index_select_cuda_lastIiEvP6TensorIT_ES3_PS0_IiE_param_1,
	.param .u64 .ptr .align 1 _Z22index_select_cuda_lastIiEvP6TensorIT_ES3_PS0_IiE_param_2
)
{
	.reg .pred 	%p<5>;
	.reg .b32 	%r<35>;
	.reg .b64 	%rd<34>;

	ld.param.u64 	%rd8, [_Z22index_select_cuda_lastIiEvP6TensorIT_ES3_PS0_IiE_param_0];
	ld.param.u64 	%rd9, [_Z22index_select_cuda_lastIiEvP6TensorIT_ES3_PS0_IiE_param_1];
	ld.param.u64 	%rd10, [_Z22index_select_cuda_lastIiEvP6TensorIT_ES3_PS0_IiE_param_2];
	cvta.to.global.u64 	%rd1, %rd10;
	cvta.to.global.u64 	%rd2, %rd9;
	ld.global.u64 	%rd11, [%rd2+16];
	cvta.to.global.u64 	%rd12, %rd11;
	ld.global.u32 	%r19, [%rd12];
	ld.global.u64 	%rd13, [%rd2+8];
	cvta.to.global.u64 	%rd14, %rd13;
	ld.global.u32 	%r20, [%rd2+24];
	mul.wide.s32 	%rd15, %r20, 4;
	add.s64 	%rd16, %rd14, %rd15;
	ld.global.u32 	%r1, [%rd16+-4];
	div.s32 	%r21, %r19, %r1;
	ld.global.u32 	%r22, [%rd14];
	mul.lo.s32 	%r2, %r22, %r21;
	mov.u32 	%r31, %ctaid.x;
	ld.global.u64 	%rd33, [%rd1+8];
	setp.ge.s32 	%p1, %r31, %r2;
	@%p1 bra 	$L__BB1_6;
	cvta.to.global.u64 	%rd17, %rd33;
	ld.global.u32 	%r23, [%rd17];
	mul.lo.s32 	%r24, %r23, %r2;
	mov.u32 	%r4, %tid.x;
	mov.u32 	%r5, %nctaid.x;
	mov.u32 	%r6, %ntid.x;
	mul.lo.s32 	%r7, %r1, %r6;
	mul.lo.s32 	%r8, %r24, %r6;
	mul.lo.s32 	%r32, %r24, %r31;
	mul.lo.s32 	%r33, %r1, %r31;
	cvta.to.global.u64 	%rd4, %rd8;
$L__BB1_2:
	cvta.to.global.u64 	%rd18, %rd33;
	ld.global.u32 	%r25, [%rd18];
	setp.ge.s32 	%p2, %r4, %r25;
	@%p2 bra 	$L__BB1_5;
	mov.u32 	%r34, %r4;
$L__BB1_4:
	ld.global.u64 	%rd19, [%rd2];
	cvta.to.global.u64 	%rd20, %rd19;
	ld.global.u64 	%rd21, [%rd1];
	cvta.to.global.u64 	%rd22, %rd21;
	mul.wide.s32 	%rd23, %r34, 4;
	add.s64 	%rd24, %rd22, %rd23;
	ld.global.u32 	%r26, [%rd24];
	add.s32 	%r27, %r26, %r33;
	mul.wide.s32 	%rd25, %r27, 4;
	add.s64 	%rd26, %rd20, %rd25;
	ld.global.u32 	%r28, [%rd26];
	ld.global.u64 	%rd27, [%rd4];
	cvta.to.global.u64 	%rd28, %rd27;
	add.s32 	%r29, %r34, %r32;
	mul.wide.s32 	%rd29, %r29, 4;
	add.s64 	%rd30, %rd28, %rd29;
	st.global.u32 	[%rd30], %r28;
	add.s32 	%r34, %r34, %r5;
	ld.global.u64 	%rd33, [%rd1+8];
	cvta.to.global.u64 	%rd31, %rd33;
	ld.global.u32 	%r30, [%rd31];
	setp.lt.s32 	%p3, %r34, %r30;
	@%p3 bra 	$L__BB1_4;
$L__BB1_5:
	add.s32 	%r33, %r33, %r7;
	add.s32 	%r32, %r32, %r8;
	add.s32 	%r31, %r31, %r6;
	setp.lt.s32 	%p4, %r31, %r2;
	@%p4 bra 	$L__BB1_2;
$L__BB1_6:
	ret;

}
	// .globl	_Z21index_select_cuda_midIiEvP6TensorIT_ES3_PS0_IiEi
.visible .entry _Z21index_select_cuda_midIiEvP6TensorIT_ES3_PS0_IiEi(
	.param .u64 .ptr .align 1 _Z21index_select_cuda_midIiEvP6TensorIT_ES3_PS0_IiEi_param_0,
	.param .u64 .ptr .align 1 _Z21index_select_cuda_midIiEvP6TensorIT_ES3_PS0_IiEi_param_1,
	.param .u64 .ptr .align 1 _Z21index_select_cuda_midIiEvP6TensorIT_ES3_PS0_IiEi_param_2,
	.param .u32 _Z21index_select_cuda_midIiEvP6TensorIT_ES3_PS0_IiEi_param_3
)
{
	.reg .pred 	%p<7>;
	.reg .b32 	%r<38>;
	.reg .b64 	%rd<23>;

	ld.param.u64 	%rd3, [_Z21index_select_cuda_midIiEvP6TensorIT_ES3_PS0_IiEi_param_0];
	ld.param.u64 	%rd4, [_Z21index_select_cuda_midIiEvP6TensorIT_ES3_PS0_IiEi_param_1];
	ld.param.u64 	%rd5, [_Z21index_select_cuda_midIiEvP6TensorIT_ES3_PS0_IiEi_param_2];
	ld.param.u32 	%r23, [_Z21index_select_cuda_midIiEvP6TensorIT_ES3_PS0_IiEi_param_3];
	cvta.to.global.u64 	%rd6, %rd5;
	cvta.to.global.u64 	%rd1, %rd4;
	mov.u32 	%r33, %ctaid.x;
	mov.u32 	%r2, %tid.x;
	ld.global.u64 	%rd7, [%rd1+16];
	cvta.to.global.u64 	%rd8, %rd7;
	ld.global.u32 	%r24, [%rd8];
	mul.wide.s32 	%rd9, %r23, 4;
	add.s64 	%rd10, %rd8, %rd9;
	ld.global.u32 	%r25, [%rd10+-4];
	div.s32 	%r26, %r24, %r25;
	ld.global.u64 	%rd11, [%rd1+8];
	cvta.to.global.u64 	%rd12, %rd11;
	ld.global.u32 	%r27, [%rd12];
	mul.lo.s32 	%r3, %r27, %r26;
	ld.global.u32 	%r4, [%rd10];
	ld.global.u64 	%rd13, [%rd6+8];
	cvta.to.global.u64 	%rd14, %rd13;
	ld.global.u32 	%r5, [%rd14];
	setp.ge.s32 	%p1, %r33, %r3;
	@%p1 bra 	$L__BB2_9;
	setp.lt.s32 	%p2, %r5, 1;
	@%p2 bra 	$L__BB2_9;
	mov.u32 	%r6, %nctaid.x;
	mul.lo.s32 	%r7, %r4, %r5;
	mov.u32 	%r8, %ntid.x;
	cvta.to.global.u64 	%rd2, %rd3;
$L__BB2_3:
	mul.lo.s32 	%r10, %r7, %r33;
	mul.lo.s32 	%r11, %r33, %r4;
	mov.b32 	%r34, 0;
$L__BB2_4:
	setp.lt.s32 	%p3, %r2, %r4;
	@%p3 bra 	$L__BB2_5;
	bra.uni 	$L__BB2_7;
$L__BB2_5:
	mul.lo.s32 	%r29, %r34, %r4;
	add.s32 	%r30, %r29, %r10;
	add.s32 	%r36, %r2, %r30;
	add.s32 	%r31, %r29, %r11;
	add.s32 	%r35, %r2, %r31;
	mov.u32 	%r37, %r2;
$L__BB2_6:
	mul.wide.s32 	%rd15, %r36, 4;
	mul.wide.s32 	%rd16, %r35, 4;
	ld.global.u64 	%rd17, [%rd1];
	cvta.to.global.u64 	%rd18, %rd17;
	add.s64 	%rd19, %rd18, %rd16;
	ld.global.u32 	%r32, [%rd19];
	ld.global.u64 	%rd20, [%rd2];
	cvta.to.global.u64 	%rd21, %rd20;
	add.s64 	%rd22, %rd21, %rd15;
	st.global.u32 	[%rd22], %r32;
	add.s32 	%r37, %r37, %r6;
	add.s32 	%r36, %r36, %r6;
	add.s32 	%r35, %r35, %r6;
	setp.lt.s32 	%p4, %r37, %r4;
	@%p4 bra 	$L__BB2_6;
$L__BB2_7:
	add.s32 	%r34, %r34, 1;
	setp.eq.s32 	%p5, %r34, %r5;
	@%p5 bra 	$L__BB2_8;
	bra.uni 	$L__BB2_4;
$L__BB2_8:
	add.s32 	%r33, %r33, %r8;
	setp.lt.s32 	%p6, %r33, %r3;
	@%p6 bra 	$L__BB2_3;
$L__BB2_9:
	ret;

}


// ===== COMPILED SASS (sm_100) =====

	.target	sm_100

	.elftype	@"ET_EXEC"


//--------------------- .note.nv.tkinfo           --------------------------
	.section	.note.nv.tkinfo,"",@"SHT_NOTE"
	.sectionflags	@"SHF_NOTE_NV_TKINFO"
	.tkinfo
        /*0018*/ 	.word	0x00000002
        /*0030*/ 	.string	""
        /*0030*/ 	.string	"ptxas"
        /*0030*/ 	.string	"Cuda compilation tools, release 13.0, V13.0.88"
        /*0030*/ 	.string	"Build cuda_13.0.r13.0/compiler.36424714_0"
        /*0030*/ 	.string	"-arch sm_100 -m 64 "



//--------------------- .note.nv.cuinfo           --------------------------
	.section	.note.nv.cuinfo,"",@"SHT_NOTE"
	.sectionflags	@"SHF_NOTE_NV_CUINFO"
        /*0018*/ 	.short	0x0002
        /*001a*/ 	.short	0x0064
        /*001c*/ 	.short	0x0082
	.zero		2


//--------------------- .nv.info                  --------------------------
	.section	.nv.info,"",@"SHT_CUDA_INFO"
	.align	4


	//----- nvinfo : EIATTR_REGCOUNT
	.align		4
        /*0000*/ 	.byte	0x04, 0x2f
        /*0002*/ 	.short	(.L_1 - .L_0)
	.align		4
.L_0:
        /*0004*/ 	.word	index@(_Z23index_select_cuda_firstIiEvP6TensorIT_ES3_PS0_IiE)
        /*0008*/ 	.word	0x0000001c


	//----- nvinfo : EIATTR_FRAME_SIZE
	.align		4
.L_1:
        /*000c*/ 	.byte	0x04, 0x11
        /*000e*/ 	.short	(.L_3 - .L_2)
	.align		4
.L_2:
        /*0010*/ 	.word	index@(_Z23index_select_cuda_firstIiEvP6TensorIT_ES3_PS0_IiE)
        /*0014*/ 	.word	0x00000000


	//----- nvinfo : EIATTR_REGCOUNT
	.align		4
.L_3:
        /*0018*/ 	.byte	0x04, 0x2f
        /*001a*/ 	.short	(.L_5 - .L_4)
	.align		4
.L_4:
        /*001c*/ 	.word	index@(_Z22index_select_cuda_lastIiEvP6TensorIT_ES3_PS0_IiE)
        /*0020*/ 	.word	0x0000001a


	//----- nvinfo : EIATTR_FRAME_SIZE
	.align		4
.L_5:
        /*0024*/ 	.byte	0x04, 0x11
        /*0026*/ 	.short	(.L_7 - .L_6)
	.align		4
.L_6:
        /*0028*/ 	.word	index@(_Z22index_select_cuda_lastIiEvP6TensorIT_ES3_PS0_IiE)
        /*002c*/ 	.word	0x00000000


	//----- nvinfo : EIATTR_REGCOUNT
	.align		4
.L_7:
        /*0030*/ 	.byte	0x04, 0x2f
        /*0032*/ 	.short	(.L_9 - .L_8)
	.align		4
.L_8:
        /*0034*/ 	.word	index@(_Z21index_select_cuda_midIiEvP6TensorIT_ES3_PS0_IiEi)
        /*0038*/ 	.word	0x00000018


	//----- nvinfo : EIATTR_FRAME_SIZE
	.align		4
.L_9:
        /*003c*/ 	.byte	0x04, 0x11
        /*003e*/ 	.short	(.L_11 - .L_10)
	.align		4
.L_10:
        /*0040*/ 	.word	index@(_Z21index_select_cuda_midIiEvP6TensorIT_ES3_PS0_IiEi)
        /*0044*/ 	.word	0x00000000


	//----- nvinfo : EIATTR_MIN_STACK_SIZE
	.align		4
.L_11:
        /*0048*/ 	.byte	0x04, 0x12
        /*004a*/ 	.short	(.L_13 - .L_12)
	.align		4
.L_12:
        /*004c*/ 	.word	index@(_Z21index_select_cuda_midIiEvP6TensorIT_ES3_PS0_IiEi)
        /*0050*/ 	.word	0x00000000


	//----- nvinfo : EIATTR_MIN_STACK_SIZE
	.align		4
.L_13:
        /*0054*/ 	.byte	0x04, 0x12
        /*0056*/ 	.short	(.L_15 - .L_14)
	.align		4
.L_14:
        /*0058*/ 	.word	index@(_Z22index_select_cuda_lastIiEvP6TensorIT_ES3_PS0_IiE)
        /*005c*/ 	.word	0x00000000


	//----- nvinfo : EIATTR_MIN_STACK_SIZE
	.align		4
.L_15:
        /*0060*/ 	.byte	0x04, 0x12
        /*0062*/ 	.short	(.L_17 - .L_16)
	.align		4
.L_16:
        /*0064*/ 	.word	index@(_Z23index_select_cuda_firstIiEvP6TensorIT_ES3_PS0_IiE)
        /*0068*/ 	.word	0x00000000
.L_17:


//--------------------- .nv.compat                --------------------------
	.section	.nv.compat,"",@"SHT_CUDA_COMPAT_INFO"
	.align	4
        /*0000*/ 	.byte	0x02, 0x09, 0x00, 0x00, 0x02, 0x02, 0x01, 0x00, 0x02, 0x05, 0x05, 0x00, 0x03, 0x07, 0x01, 0x01
        /*0010*/ 	.byte	0x02, 0x03, 0x00, 0x00, 0x02, 0x06, 0x01, 0x00, 0x04, 0x0b, 0x08, 0x00, 0x09, 0x00, 0x00, 0x00
        /*0020*/ 	.byte	0x00, 0x00, 0x00, 0x00


//--------------------- .nv.info._Z21index_select_cuda_midIiEvP6TensorIT_ES3_PS0_IiEi --------------------------
	.section	.nv.info._Z21index_select_cuda_midIiEvP6TensorIT_ES3_PS0_IiEi,"",@"SHT_CUDA_INFO"
	.sectionflags	@""
	.align	4


	//----- nvinfo : EIATTR_CUDA_API_VERSION
	.align		4
        /*0000*/ 	.byte	0x04, 0x37
        /*0002*/ 	.short	(.L_19 - .L_18)
.L_18:
        /*0004*/ 	.word	0x00000082


	//----- nvinfo : EIATTR_KPARAM_INFO
	.align		4
.L_19:
        /*0008*/ 	.byte	0x04, 0x17
        /*000a*/ 	.short	(.L_21 - .L_20)
.L_20:
        /*000c*/ 	.word	0x00000000
        /*0010*/ 	.short	0x0003
        /*0012*/ 	.short	0x0018
        /*0014*/ 	.byte	0x00, 0xf0, 0x11, 0x00


	//----- nvinfo : EIATTR_KPARAM_INFO
	.align		4
.L_21:
        /*0018*/ 	.byte	0x04, 0x17
        /*001a*/ 	.short	(.L_23 - .L_22)
.L_22:
        /*001c*/ 	.word	0x00000000
        /*0020*/ 	.short	0x0002
        /*0022*/ 	.short	0x0010
        /*0024*/ 	.byte	0x00, 0xf5, 0x21, 0x00


	//----- nvinfo : EIATTR_KPARAM_INFO
	.align		4
.L_23:
        /*0028*/ 	.byte	0x04, 0x17
        /*002a*/ 	.short	(.L_25 - .L_24)
.L_24:
        /*002c*/ 	.word	0x00000000
        /*0030*/ 	.short	0x0001
        /*0032*/ 	.short	0x0008
        /*0034*/ 	.byte	0x00, 0xf5, 0x21, 0x00


	//----- nvinfo : EIATTR_KPARAM_INFO
	.align		4
.L_25:
        /*0038*/ 	.byte	0x04, 0x17
        /*003a*/ 	.short	(.L_27 - .L_26)
.L_26:
        /*003c*/ 	.word	0x00000000
        /*0040*/ 	.short	0x0000
        /*0042*/ 	.short	0x0000
        /*0044*/ 	.byte	0x00, 0xf5, 0x21, 0x00


	//----- nvinfo : EIATTR_SPARSE_MMA_MASK
	.align		4
.L_27:
        /*0048*/ 	.byte	0x03, 0x50
        /*004a*/ 	.short	0x0000


	//----- nvinfo : EIATTR_MAXREG_COUNT
	.align		4
        /*004c*/ 	.byte	0x03, 0x1b
        /*004e*/ 	.short	0x00ff


	//----- nvinfo : EIATTR_MERCURY_ISA_VERSION
	.align		4
        /*0050*/ 	.byte	0x03, 0x5f
        /*0052*/ 	.short	0x0101


	//----- nvinfo : EIATTR_VRC_CTA_INIT_COUNT
	.align		4
        /*0054*/ 	.byte	0x02, 0x4a
	.zero		1
	.zero		1


	//----- nvinfo : EIATTR_EXIT_INSTR_OFFSETS
	.align		4
        /*0058*/ 	.byte	0x04, 0x1c
        /*005a*/ 	.short	(.L_29 - .L_28)


	//   ....[0]....
.L_28:
        /*005c*/ 	.word	0x00000250


	//   ....[1]....
        /*0060*/ 	.word	0x000002a0


	//   ....[2]....
        /*0064*/ 	.word	0x000004f0


	//----- nvinfo : EIATTR_CRS_STACK_SIZE
	.align		4
.L_29:
        /*0068*/ 	.byte	0x04, 0x1e
        /*006a*/ 	.short	(.L_31 - .L_30)
.L_30:
        /*006c*/ 	.word	0x00000000


	//----- nvinfo : EIATTR_CBANK_PARAM_SIZE
	.align		4
.L_31:
        /*0070*/ 	.byte	0x03, 0x19
        /*0072*/ 	.short	0x001c


	//----- nvinfo : EIATTR_PARAM_CBANK
	.align		4
        /*0074*/ 	.byte	0x04, 0x0a
        /*0076*/ 	.short	(.L_33 - .L_32)
	.align		4
.L_32:
        /*0078*/ 	.word	index@(.nv.constant0._Z21index_select_cuda_midIiEvP6TensorIT_ES3_PS0_IiEi)
        /*007c*/ 	.short	0x0380
        /*007e*/ 	.short	0x001c


	//----- nvinfo : EIATTR_SW_WAR
	.align		4
.L_33:
        /*0080*/ 	.byte	0x04, 0x36
        /*0082*/ 	.short	(.L_35 - .L_34)
.L_34:
        /*0084*/ 	.word	0x00000008
.L_35:


//--------------------- .nv.info._Z22index_select_cuda_lastIiEvP6TensorIT_ES3_PS0_IiE --------------------------
	.section	.nv.info._Z22index_select_cuda_lastIiEvP6TensorIT_ES3_PS0_IiE,"",@"SHT_CUDA_INFO"
	.sectionflags	@""
	.align	4


	//----- nvinfo : EIATTR_CUDA_API_VERSION
	.align		4
        /*0000*/ 	.byte	0x04, 0x37
        /*0002*/ 	.short	(.L_37 - .L_36)
.L_36:
        /*0004*/ 	.word	0x00000082


	//----- nvinfo : EIATTR_KPARAM_INFO
	.align		4
.L_37:
        /*0008*/ 	.byte	0x04, 0x17
        /*000a*/ 	.short	(.L_39 - .L_38)
.L_38:
        /*000c*/ 	.word	0x00000000
        /*0010*/ 	.short	0x0002
        /*0012*/ 	.short	0x0010
        /*0014*/ 	.byte	0x00, 0xf5, 0x21, 0x00


	//----- nvinfo : EIATTR_KPARAM_INFO
	.align		4
.L_39:
        /*0018*/ 	.byte	0x04, 0x17
        /*001a*/ 	.short	(.L_41 - .L_40)
.L_40:
        /*001c*/ 	.word	0x00000000
        /*0020*/ 	.short	0x0001
        /*0022*/ 	.short	0x0008
        /*0024*/ 	.byte	0x00, 0xf5, 0x21, 0x00


	//----- nvinfo : EIATTR_KPARAM_INFO
	.align		4
.L_41:
        /*0028*/ 	.byte	0x04, 0x17
        /*002a*/ 	.short	(.L_43 - .L_42)
.L_42:
        /*002c*/ 	.word	0x00000000
        /*0030*/ 	.short	0x0000
        /*0032*/ 	.short	0x0000
        /*0034*/ 	.byte	0x00, 0xf5, 0x21, 0x00


	//----- nvinfo : EIATTR_SPARSE_MMA_MASK
	.align		4
.L_43:
        /*0038*/ 	.byte	0x03, 0x50
        /*003a*/ 	.short	0x0000


	//----- nvinfo : EIATTR_MAXREG_COUNT
	.align		4
        /*003c*/ 	.byte	0x03, 0x1b
        /*003e*/ 	.short	0x00ff


	//----- nvinfo : EIATTR_MERCURY_ISA_VERSION
	.align		4
        /*0040*/ 	.byte	0x03, 0x5f
        /*0042*/ 	.short	0x0101


	//----- nvinfo : EIATTR_VRC_CTA_INIT_COUNT
	.align		4
        /*0044*/ 	.byte	0x02, 0x4a
	.zero		1
	.zero		1


	//----- nvinfo : EIATTR_EXIT_INSTR_OFFSETS
	.align		4
        /*0048*/ 	.byte	0x04, 0x1c
        /*004a*/ 	.short	(.L_45 - .L_44)


	//   ....[0]....
.L_44:
        /*004c*/ 	.word	0x00000250


	//   ....[1]....
        /*0050*/ 	.word	0x00000530


	//----- nvinfo : EIATTR_CRS_STACK_SIZE
	.align		4
.L_45:
        /*0054*/ 	.byte	0x04, 0x1e
        /*0056*/ 	.short	(.L_47 - .L_46)
.L_46:
        /*0058*/ 	.word	0x00000000


	//----- nvinfo : EIATTR_CBANK_PARAM_SIZE
	.align		4
.L_47:
        /*005c*/ 	.byte	0x03, 0x19
        /*005e*/ 	.short	0x0018


	//----- nvinfo : EIATTR_PARAM_CBANK
	.align		4
        /*0060*/ 	.byte	0x04, 0x0a
        /*0062*/ 	.short	(.L_49 - .L_48)
	.align		4
.L_48:
        /*0064*/ 	.word	index@(.nv.constant0._Z22index_select_cuda_lastIiEvP6TensorIT_ES3_PS0_IiE)
        /*0068*/ 	.short	0x0380
        /*006a*/ 	.short	0x0018


	//----- nvinfo : EIATTR_SW_WAR
	.align		4
.L_49:
        /*006c*/ 	.byte	0x04, 0x36
        /*006e*/ 	.short	(.L_51 - .L_50)
.L_50:
        /*0070*/ 	.word	0x00000008
.L_51:


//--------------------- .nv.info._Z23index_select_cuda_firstIiEvP6TensorIT_ES3_PS0_IiE --------------------------
	.section	.nv.info._Z23index_select_cuda_firstIiEvP6TensorIT_ES3_PS0_IiE,"",@"SHT_CUDA_INFO"
	.sectionflags	@""
	.align	4


	//----- nvinfo : EIATTR_CUDA_API_VERSION
	.align		4
        /*0000*/ 	.byte	0x04, 0x37
        /*0002*/ 	.short	(.L_53 - .L_52)
.L_52:
        /*0004*/ 	.word	0x00000082


	//----- nvinfo : EIATTR_KPARAM_INFO
	.align		4
.L_53:
        /*0008*/ 	.byte	0x04, 0x17
        /*000a*/ 	.short	(.L_55 - .L_54)
.L_54:
        /*000c*/ 	.word	0x00000000
        /*0010*/ 	.short	0x0002
        /*0012*/ 	.short	0x0010
        /*0014*/ 	.byte	0x00, 0xf5, 0x21, 0x00


	//----- nvinfo : EIATTR_KPARAM_INFO
	.align		4
.L_55:
        /*0018*/ 	.byte	0x04, 0x17
        /*001a*/ 	.short	(.L_57 - .L_56)
.L_56:
        /*001c*/ 	.word	0x00000000
        /*0020*/ 	.short	0x0001
        /*0022*/ 	.short	0x0008
        /*0024*/ 	.byte	0x00, 0xf5, 0x21, 0x00


	//----- nvinfo : EIATTR_KPARAM_INFO
	.align		4
.L_57:
        /*0028*/ 	.byte	0x04, 0x17
        /*002a*/ 	.short	(.L_59 - .L_58)
.L_58:
        /*002c*/ 	.word	0x00000000
        /*0030*/ 	.short	0x0000
        /*0032*/ 	.short	0x0000
        /*0034*/ 	.byte	0x00, 0xf5, 0x21, 0x00


	//----- nvinfo : EIATTR_SPARSE_MMA_MASK
	.align		4
.L_59:
        /*0038*/ 	.byte	0x03, 0x50
        /*003a*/ 	.short	0x0000


	//----- nvinfo : EIATTR_MAXREG_COUNT
	.align		4
        /*003c*/ 	.byte	0x03, 0x1b
        /*003e*/ 	.short	0x00ff


	//----- nvinfo : EIATTR_MERCURY_ISA_VERSION
	.align		4
        /*0040*/ 	.byte	0x03, 0x5f
        /*0042*/ 	.short	0x0101


	//----- nvinfo : EIATTR_VRC_CTA_INIT_COUNT
	.align		4
        /*0044*/ 	.byte	0x02, 0x4a
	.zero		1
	.zero		1


	//----- nvinfo : EIATTR_EXIT_INSTR_OFFSETS
	.align		4
        /*0048*/ 	.byte	0x04, 0x1c
        /*004a*/ 	.short	(.L_61 - .L_60)


	//   ....[0]....
.L_60:
        /*004c*/ 	.word	0x00000070


	//   ....[1]....
        /*0050*/ 	.word	0x000003d0


	//   ....[2]....
        /*0054*/ 	.word	0x00000620


	//----- nvinfo : EIATTR_CRS_STACK_SIZE
	.align		4
.L_61:
        /*0058*/ 	.byte	0x04, 0x1e
        /*005a*/ 	.short	(.L_63 - .L_62)
.L_62:
        /*005c*/ 	.word	0x00000000


	//----- nvinfo : EIATTR_CBANK_PARAM_SIZE
	.align		4
.L_63:
        /*0060*/ 	.byte	0x03, 0x19
        /*0062*/ 	.short	0x0018


	//----- nvinfo : EIATTR_PARAM_CBANK
	.align		4
        /*0064*/ 	.byte	0x04, 0x0a
        /*0066*/ 	.short	(.L_65 - .L_64)
	.align		4
.L_64:
        /*0068*/ 	.word	index@(.nv.constant0._Z23index_select_cuda_firstIiEvP6TensorIT_ES3_PS0_IiE)
        /*006c*/ 	.short	0x0380
        /*006e*/ 	.short	0x0018


	//----- nvinfo : EIATTR_SW_WAR
	.align		4
.L_65:
        /*0070*/ 	.byte	0x04, 0x36
        /*0072*/ 	.short	(.L_67 - .L_66)
.L_66:
        /*0074*/ 	.word	0x00000008
.L_67:


//--------------------- .nv.callgraph             --------------------------
	.section	.nv.callgraph,"",@"SHT_CUDA_CALLGRAPH"
	.align	4
	.sectionentsize	8
	.align		4
        /*0000*/ 	.word	0x00000000
	.align		4
        /*0004*/ 	.word	0xffffffff
	.align		4
        /*0008*/ 	.word	0x00000000
	.align		4
        /*000c*/ 	.word	0xfffffffe
	.align		4
        /*0010*/ 	.word	0x00000000
	.align		4
        /*0014*/ 	.word	0xfffffffd
	.align		4
        /*0018*/ 	.word	0x00000000
	.align		4
        /*001c*/ 	.word	0xfffffffc


//--------------------- .text._Z21index_select_cuda_midIiEvP6TensorIT_ES3_PS0_IiEi --------------------------
	.section	.text._Z21index_select_cuda_midIiEvP6TensorIT_ES3_PS0_IiEi,"ax",@progbits
	.align	128
        .global         _Z21index_select_cuda_midIiEvP6TensorIT_ES3_PS0_IiEi
        .type           _Z21index_select_cuda_midIiEvP6TensorIT_ES3_PS0_IiEi,@function
        .size           _Z21index_select_cuda_midIiEvP6TensorIT_ES3_PS0_IiEi,(.L_x_17 - _Z21index_select_cuda_midIiEvP6TensorIT_ES3_PS0_IiEi)
        .other          _Z21index_select_cuda_midIiEvP6TensorIT_ES3_PS0_IiEi,@"STO_CUDA_ENTRY STV_DEFAULT"
_Z21index_select_cuda_midIiEvP6TensorIT_ES3_PS0_IiEi:
.text._Z21index_select_cuda_midIiEvP6TensorIT_ES3_PS0_IiEi:
[----:B------:R-:W-:Y:S08]  /*0000*/  LDC R1, c[0x0][0x37c] ;  /* 0x0000df00ff017b82 */ /* 0x000ff00000000800 */
[----:B------:R-:W0:Y:S01]  /*0010*/  LDC.64 R8, c[0x0][0x388] ;  /* 0x0000e200ff087b82 */ /* 0x000e220000000a00 */
[----:B------:R-:W0:Y:S07]  /*0020*/  LDCU.64 UR8, c[0x0][0x358] ;  /* 0x00006b00ff0877ac */ /* 0x000e2e0008000a00 */
[----:B------:R-:W1:Y:S01]  /*0030*/  LDC R3, c[0x0][0x398] ;  /* 0x0000e600ff037b82 */ /* 0x000e620000000800 */
[----:B0-----:R-:W1:Y:S04]  /*0040*/  LDG.E.64 R4, desc[UR8][R8.64+0x10] ;  /* 0x0000100808047981 */ /* 0x001e68000c1e1b00 */
[----:B------:R-:W2:Y:S01]  /*0050*/  LDG.E.64 R6, desc[UR8][R8.64+0x8] ;  /* 0x0000080808067981 */ /* 0x000ea2000c1e1b00 */
[----:B-1----:R-:W-:-:S03]  /*0060*/  IMAD.WIDE R2, R3, 0x4, R4 ;  /* 0x0000000403027825 */ /* 0x002fc600078e0204 */
[----:B------:R-:W3:Y:S04]  /*0070*/  LDG.E R4, desc[UR8][R4.64] ;  /* 0x0000000804047981 */ /* 0x000ee8000c1e1900 */
[----:B------:R-:W4:Y:S04]  /*0080*/  LDG.E R11, desc[UR8][R2.64+-0x4] ;  /* 0xfffffc08020b7981 */ /* 0x000f28000c1e1900 */
[----:B--2---:R0:W2:Y:S01]  /*0090*/  LDG.E R7, desc[UR8][R6.64] ;  /* 0x0000000806077981 */ /* 0x0040a2000c1e1900 */
[----:B------:R-:W1:Y:S01]  /*00a0*/  S2UR UR5, SR_CTAID.X ;  /* 0x00000000000579c3 */ /* 0x000e620000002500 */
[----:B----4-:R-:W-:-:S04]  /*00b0*/  IABS R13, R11 ;  /* 0x0000000b000d7213 */ /* 0x010fc80000000000 */
[----:B------:R-:W4:Y:S08]  /*00c0*/  I2F.RP R0, R13 ;  /* 0x0000000d00007306 */ /* 0x000f300000209400 */
[----:B----4-:R-:W4:Y:S02]  /*00d0*/  MUFU.RCP R0, R0 ;  /* 0x0000000000007308 */ /* 0x010f240000001000 */
[----:B----4-:R-:W-:-:S06]  /*00e0*/  VIADD R10, R0, 0xffffffe ;  /* 0x0ffffffe000a7836 */ /* 0x010fcc0000000000 */
[----:B------:R-:W4:Y:S02]  /*00f0*/  F2I.FTZ.U32.TRUNC.NTZ R9, R10 ;  /* 0x0000000a00097305 */ /* 0x000f24000021f000 */
[----:B----4-:R-:W-:-:S04]  /*0100*/  IMAD.MOV R8, RZ, RZ, -R9 ;  /* 0x000000ffff087224 */ /* 0x010fc800078e0a09 */
[----:B------:R-:W-:Y:S02]  /*0110*/  IMAD R15, R8, R13, RZ ;  /* 0x0000000d080f7224 */ /* 0x000fe400078e02ff */
[----:B------:R-:W-:Y:S01]  /*0120*/  HFMA2 R8, -RZ, RZ, 0, 0 ;  /* 0x00000000ff087431 */ /* 0x000fe200000001ff */
[----:B---3--:R-:W-:Y:S02]  /*0130*/  IABS R5, R4 ;  /* 0x0000000400057213 */ /* 0x008fe40000000000 */
[----:B0-----:R-:W-:Y:S02]  /*0140*/  IABS R6, R11 ;  /* 0x0000000b00067213 */ /* 0x001fe40000000000 */
[----:B------:R-:W-:-:S04]  /*0150*/  IMAD.HI.U32 R8, R9, R15, R8 ;  /* 0x0000000f09087227 */ /* 0x000fc800078e0008 */
[----:B------:R-:W-:Y:S02]  /*0160*/  IMAD.MOV R0, RZ, RZ, -R6 ;  /* 0x000000ffff007224 */ /* 0x000fe400078e0a06 */
[----:B------:R-:W-:-:S04]  /*0170*/  IMAD.HI.U32 R8, R8, R5, RZ ;  /* 0x0000000508087227 */ /* 0x000fc800078e00ff */
[----:B------:R-:W-:-:S05]  /*0180*/  IMAD R0, R8, R0, R5 ;  /* 0x0000000008007224 */ /* 0x000fca00078e0205 */
[----:B------:R-:W-:Y:S02]  /*0190*/  ISETP.GT.U32.AND P2, PT, R13, R0, PT ;  /* 0x000000000d00720c */ /* 0x000fe40003f44070 */
[----:B------:R-:W-:-:S11]  /*01a0*/  LOP3.LUT R4, R4, R11, RZ, 0x3c, !PT ;  /* 0x0000000b04047212 */ /* 0x000fd600078e3cff */
[----:B------:R-:W-:-:S04]  /*01b0*/  @!P2 IADD3 R0, PT, PT, R0, -R13, RZ ;  /* 0x8000000d0000a210 */ /* 0x000fc80007ffe0ff */
[----:B------:R-:W-:Y:S01]  /*01c0*/  ISETP.GE.U32.AND P0, PT, R0, R13, PT ;  /* 0x0000000d0000720c */ /* 0x000fe20003f06070 */
[----:B------:R-:W-:Y:S01]  /*01d0*/  @!P2 VIADD R8, R8, 0x1 ;  /* 0x000000010808a836 */ /* 0x000fe20000000000 */
[----:B------:R-:W-:Y:S02]  /*01e0*/  ISETP.GE.AND P1, PT, R4, RZ, PT ;  /* 0x000000ff0400720c */ /* 0x000fe40003f26270 */
[----:B------:R-:W-:-:S09]  /*01f0*/  ISETP.NE.AND P2, PT, R11, RZ, PT ;  /* 0x000000ff0b00720c */ /* 0x000fd20003f45270 */
[----:B------:R-:W-:-:S05]  /*0200*/  @P0 IADD3 R8, PT, PT, R8, 0x1, RZ ;  /* 0x0000000108080810 */ /* 0x000fca0007ffe0ff */
[----:B------:R-:W-:Y:S01]  /*0210*/  @!P1 IMAD.MOV R8, RZ, RZ, -R8 ;  /* 0x000000ffff089224 */ /* 0x000fe200078e0a08 */
[----:B------:R-:W-:-:S05]  /*0220*/  @!P2 LOP3.LUT R8, RZ, R11, RZ, 0x33, !PT ;  /* 0x0000000bff08a212 */ /* 0x000fca00078e33ff */
[----:B--2---:R-:W-:-:S05]  /*0230*/  IMAD R12, R8, R7, RZ ;  /* 0x00000007080c7224 */ /* 0x004fca00078e02ff */
[----:B-1----:R-:W-:-:S13]  /*0240*/  ISETP.LE.AND P0, PT, R12, UR5, PT ;  /* 0x000000050c007c0c */ /* 0x002fda000bf03270 */
[----:B------:R-:W-:Y:S05]  /*0250*/  @P0 EXIT ;  /* 0x000000000000094d */ /* 0x000fea0003800000 */
[----:B------:R-:W0:Y:S02]  /*0260*/  LDC.64 R4, c[0x0][0x390] ;  /* 0x0000e400ff047b82 */ /* 0x000e240000000a00 */
[----:B0-----:R-:W2:Y:S04]  /*0270*/  LDG.E.64 R4, desc[UR8][R4.64+0x8] ;  /* 0x0000080804047981 */ /* 0x001ea8000c1e1b00 */
[----:B--2---:R-:W2:Y:S02]  /*0280*/  LDG.E R11, desc[UR8][R4.64] ;  /* 0x00000008040b7981 */ /* 0x004ea4000c1e1900 */
[----:B--2---:R-:W-:-:S13]  /*0290*/  ISETP.GE.AND P0, PT, R11, 0x1, PT ;  /* 0x000000010b00780c */ /* 0x004fda0003f06270 */
[----:B------:R-:W-:Y:S05]  /*02a0*/  @!P0 EXIT ;  /* 0x000000000000894d */ /* 0x000fea0003800000 */
[----:B------:R-:W2:Y:S01]  /*02b0*/  LDG.E R0, desc[UR8][R2.64] ;  /* 0x0000000802007981 */ /* 0x000ea2000c1e1900 */
[----:B------:R-:W0:Y:S01]  /*02c0*/  LDCU UR7, c[0x0][0x370] ;  /* 0x00006e00ff0777ac */ /* 0x000e220008000800 */
[----:B------:R-:W1:Y:S01]  /*02d0*/  S2R R19, SR_TID.X ;  /* 0x0000000000137919 */ /* 0x000e620000002100 */
[----:B------:R-:W3:Y:S02]  /*02e0*/  LDCU UR10, c[0x0][0x360] ;  /* 0x00006c00ff0a77ac */ /* 0x000ee40008000800 */
[----:B0123--:R-:W-:-:S07]  /*02f0*/  IMAD R10, R0, R11, RZ ;  /* 0x0000000b000a7224 */ /* 0x00ffce00078e02ff */
.L_x_4:
[----:B------:R-:W-:Y:S01]  /*0300*/  UMOV UR6, UR5 ;  /* 0x0000000500067c82 */ /* 0x000fe20008000000 */
[----:B------:R-:W-:Y:S01]  /*0310*/  IMAD R21, R10, UR5, RZ ;  /* 0x000000050a157c24 */ /* 0x000fe2000f8e02ff */
[----:B------:R-:W-:Y:S01]  /*0320*/  UIADD3 UR5, UPT, UPT, UR10, UR5, URZ ;  /* 0x000000050a057290 */ /* 0x000fe2000fffe0ff */
[----:B------:R-:W-:-:S05]  /*0330*/  UMOV UR4, URZ ;  /* 0x000000ff00047c82 */ /* 0x000fca0008000000 */
[----:B--2---:R-:W-:-:S13]  /*0340*/  ISETP.LE.AND P0, PT, R12, UR5, PT ;  /* 0x000000050c007c0c */ /* 0x004fda000bf03270 */
.L_x_3:
[----:B------:R-:W-:Y:S01]  /*0350*/  ISETP.GE.AND P1, PT, R19, R0, PT ;  /* 0x000000001300720c */ /* 0x000fe20003f26270 */
[----:B------:R-:W-:-:S12]  /*0360*/  BSSY.RECONVERGENT B0, `(.L_x_0) ;  /* 0x0000014000007945 */ /* 0x000fd80003800200 */
[----:B--2---:R-:W-:Y:S05]  /*0370*/  @P1 BRA `(.L_x_1) ;  /* 0x0000000000481947 */ /* 0x004fea0003800000 */
[----:B------:R-:W0:Y:S01]  /*0380*/  LDC.64 R2, c[0x0][0x388] ;  /* 0x0000e200ff027b82 */ /* 0x000e220000000a00 */
[----:B------:R-:W-:Y:S02]  /*0390*/  UIADD3 UR11, UPT, UPT, UR4, UR6, URZ ;  /* 0x00000006040b7290 */ /* 0x000fe4000fffe0ff */
[----:B------:R-:W-:Y:S01]  /*03a0*/  IMAD R6, R0, UR4, R21 ;  /* 0x0000000400067c24 */ /* 0x000fe2000f8e0215 */
[----:B------:R-:W-:-:S03]  /*03b0*/  MOV R17, R19 ;  /* 0x0000001300117202 */ /* 0x000fc60000000f00 */
[--C-:B------:R-:W-:Y:S01]  /*03c0*/  IMAD.IADD R13, R6, 0x1, R19.reuse ;  /* 0x00000001060d7824 */ /* 0x100fe200078e0213 */
[----:B------:R-:W1:Y:S01]  /*03d0*/  LDC.64 R4, c[0x0][0x380] ;  /* 0x0000e000ff047b82 */ /* 0x000e620000000a00 */
[----:B------:R-:W-:-:S07]  /*03e0*/  IMAD R15, R0, UR11, R19 ;  /* 0x0000000b000f7c24 */ /* 0x000fce000f8e0213 */
.L_x_2:
[----:B0-2---:R-:W2:Y:S04]  /*03f0*/  LDG.E.64 R8, desc[UR8][R2.64] ;  /* 0x0000000802087981 */ /* 0x005ea8000c1e1b00 */
[----:B-1----:R-:W3:Y:S01]  /*0400*/  LDG.E.64 R6, desc[UR8][R4.64] ;  /* 0x0000000804067981 */ /* 0x002ee2000c1e1b00 */
[----:B--2---:R-:W-:-:S06]  /*0410*/  IMAD.WIDE R8, R15, 0x4, R8 ;  /* 0x000000040f087825 */ /* 0x004fcc00078e0208 */
[----:B------:R-:W2:Y:S01]  /*0420*/  LDG.E R9, desc[UR8][R8.64] ;  /* 0x0000000808097981 */ /* 0x000ea2000c1e1900 */
[----:B---3--:R-:W-:Y:S01]  /*0430*/  IMAD.WIDE R6, R13, 0x4, R6 ;  /* 0x000000040d067825 */ /* 0x008fe200078e0206 */
[----:B------:R-:W-:Y:S02]  /*0440*/  IADD3 R17, PT, PT, R17, UR7, RZ ;  /* 0x0000000711117c10 */ /* 0x000fe4000fffe0ff */
[----:B------:R-:W-:Y:S01]  /*0450*/  IADD3 R13, PT, PT, R13, UR7, RZ ;  /* 0x000000070d0d7c10 */ /* 0x000fe2000fffe0ff */
[----:B------:R-:W-:Y:S01]  /*0460*/  VIADD R15, R15, UR7 ;  /* 0x000000070f0f7c36 */ /* 0x000fe20008000000 */
[----:B------:R-:W-:Y:S01]  /*0470*/  ISETP.GE.AND P1, PT, R17, R0, PT ;  /* 0x000000001100720c */ /* 0x000fe20003f26270 */
[----:B--2---:R2:W-:-:S12]  /*0480*/  STG.E desc[UR8][R6.64], R9 ;  /* 0x0000000906007986 */ /* 0x0045d8000c101908 */
[----:B------:R-:W-:Y:S05]  /*0490*/  @!P1 BRA `(.L_x_2) ;  /* 0xfffffffc00d49947 */ /* 0x000fea000383ffff */
.L_x_1:
[----:B------:R-:W-:Y:S05]  /*04a0*/  BSYNC.RECONVERGENT B0 ;  /* 0x0000000000007941 */ /* 0x000fea0003800200 */
.L_x_0:
[----:B------:R-:W-:-:S06]  /*04b0*/  UIADD3 UR4, UPT, UPT, UR4, 0x1, URZ ;  /* 0x0000000104047890 */ /* 0x000fcc000fffe0ff */
[----:B------:R-:W-:-:S13]  /*04c0*/  ISETP.NE.AND P1, PT, R11, UR4, PT ;  /* 0x000000040b007c0c */ /* 0x000fda000bf25270 */
[----:B------:R-:W-:Y:S05]  /*04d0*/  @P1 BRA `(.L_x_3) ;  /* 0xfffffffc009c1947 */ /* 0x000fea000383ffff */
[----:B------:R-:W-:Y:S05]  /*04e0*/  @!P0 BRA `(.L_x_4) ;  /* 0xfffffffc00848947 */ /* 0x000fea000383ffff */
[----:B------:R-:W-:Y:S05]  /*04f0*/  EXIT ;  /* 0x000000000000794d */ /* 0x000fea0003800000 */
.L_x_5:
[----:B------:R-:W-:-:S00]  /*0500*/  BRA `(.L_x_5) ;  /* 0xfffffffc00fc7947 */ /* 0x000fc0000383ffff */
[----:B------:R-:W-:-:S00]  /*0510*/  NOP ;  /* 0x0000000000007918 */ /* 0x000fc00000000000 */
        /* <DEDUP_REMOVED lines=14> */
.L_x_17:


//--------------------- .text._Z22index_select_cuda_lastIiEvP6TensorIT_ES3_PS0_IiE --------------------------
	.section	.text._Z22index_select_cuda_lastIiEvP6TensorIT_ES3_PS0_IiE,"ax",@progbits
	.align	128
        .global         _Z22index_select_cuda_lastIiEvP6TensorIT_ES3_PS0_IiE
        .type           _Z22index_select_cuda_lastIiEvP6TensorIT_ES3_PS0_IiE,@function
        .size           _Z22index_select_cuda_lastIiEvP6TensorIT_ES3_PS0_IiE,(.L_x_18 - _Z22index_select_cuda_lastIiEvP6TensorIT_ES3_PS0_IiE)
        .other          _Z22index_select_cuda_lastIiEvP6TensorIT_ES3_PS0_IiE,@"STO_CUDA_ENTRY STV_DEFAULT"
_Z22index_select_cuda_lastIiEvP6TensorIT_ES3_PS0_IiE:
.text._Z22index_select_cuda_lastIiEvP6TensorIT_ES3_PS0_IiE:
[----:B------:R-:W-:Y:S08]  /*0000*/  LDC R1, c[0x0][0x37c] ;  /* 0x0000df00ff017b82 */ /* 0x000ff00000000800 */
[----:B------:R-:W0:Y:S01]  /*0010*/  LDC.64 R8, c[0x0][0x388] ;  /* 0x0000e200ff087b82 */ /* 0x000e220000000a00 */
[----:B------:R-:W0:Y:S02]  /*0020*/  LDCU.64 UR6, c[0x0][0x358] ;  /* 0x00006b00ff0677ac */ /* 0x000e240008000a00 */
[----:B0-----:R-:W2:Y:S04]  /*0030*/  LDG.E R7, desc[UR6][R8.64+0x18] ;  /* 0x0000180608077981 */ /* 0x001ea8000c1e1900 */
[----:B------:R-:W2:Y:S04]  /*0040*/  LDG.E.64 R4, desc[UR6][R8.64+0x8] ;  /* 0x0000080608047981 */ /* 0x000ea8000c1e1b00 */
[----:B------:R-:W3:Y:S01]  /*0050*/  LDG.E.64 R2, desc[UR6][R8.64+0x10] ;  /* 0x0000100608027981 */ /* 0x000ee2000c1e1b00 */
[----:B--2---:R-:W-:-:S03]  /*0060*/  IMAD.WIDE R6, R7, 0x4, R4 ;  /* 0x0000000407067825 */ /* 0x004fc600078e0204 */
[----:B------:R-:W2:Y:S04]  /*0070*/  LDG.E R4, desc[UR6][R4.64] ;  /* 0x0000000604047981 */ /* 0x000ea8000c1e1900 */
[----:B------:R-:W4:Y:S04]  /*0080*/  LDG.E R11, desc[UR6][R6.64+-0x4] ;  /* 0xfffffc06060b7981 */ /* 0x000f28000c1e1900 */
[----:B---3--:R-:W3:Y:S01]  /*0090*/  LDG.E R2, desc[UR6][R2.64] ;  /* 0x0000000602027981 */ /* 0x008ee2000c1e1900 */
[----:B------:R-:W0:Y:S01]  /*00a0*/  S2UR UR4, SR_CTAID.X ;  /* 0x00000000000479c3 */ /* 0x000e220000002500 */
[----:B----4-:R-:W-:-:S04]  /*00b0*/  IABS R15, R11 ;  /* 0x0000000b000f7213 */ /* 0x010fc80000000000 */
[----:B------:R-:W1:Y:S08]  /*00c0*/  I2F.RP R0, R15 ;  /* 0x0000000f00007306 */ /* 0x000e700000209400 */
[----:B-1----:R-:W1:Y:S02]  /*00d0*/  MUFU.RCP R0, R0 ;  /* 0x0000000000007308 */ /* 0x002e640000001000 */
[----:B-1----:R-:W-:-:S06]  /*00e0*/  IADD3 R12, PT, PT, R0, 0xffffffe, RZ ;  /* 0x0ffffffe000c7810 */ /* 0x002fcc0007ffe0ff */
[----:B------:R1:W4:Y:S02]  /*00f0*/  F2I.FTZ.U32.TRUNC.NTZ R13, R12 ;  /* 0x0000000c000d7305 */ /* 0x000324000021f000 */
[----:B-1----:R-:W-:Y:S02]  /*0100*/  HFMA2 R12, -RZ, RZ, 0, 0 ;  /* 0x00000000ff0c7431 */ /* 0x002fe400000001ff */
[----:B----4-:R-:W-:-:S04]  /*0110*/  IMAD.MOV R8, RZ, RZ, -R13 ;  /* 0x000000ffff087224 */ /* 0x010fc800078e0a0d */
[----:B------:R-:W-:Y:S01]  /*0120*/  IMAD R7, R8, R15, RZ ;  /* 0x0000000f08077224 */ /* 0x000fe200078e02ff */
[----:B---3--:R-:W-:Y:S02]  /*0130*/  IABS R6, R2 ;  /* 0x0000000200067213 */ /* 0x008fe40000000000 */
[----:B------:R-:W-:Y:S01]  /*0140*/  IABS R3, R11 ;  /* 0x0000000b00037213 */ /* 0x000fe20000000000 */
        /* <DEDUP_REMOVED lines=15> */
[----:B0-----:R-:W-:-:S13]  /*0240*/  ISETP.LE.AND P0, PT, R9, UR4, PT ;  /* 0x0000000409007c0c */ /* 0x001fda000bf03270 */
[----:B------:R-:W-:Y:S05]  /*0250*/  @P0 EXIT ;  /* 0x000000000000094d */ /* 0x000fea0003800000 */
[----:B------:R-:W0:Y:S02]  /*0260*/  LDC.64 R2, c[0x0][0x390] ;  /* 0x0000e400ff027b82 */ /* 0x000e240000000a00 */
[----:B0-----:R-:W2:Y:S01]  /*0270*/  LDG.E.64 R2, desc[UR6][R2.64+0x8] ;  /* 0x0000080602027981 */ /* 0x001ea2000c1e1b00 */
[----:B------:R-:W0:Y:S01]  /*0280*/  LDCU UR5, c[0x0][0x370] ;  /* 0x00006e00ff0577ac */ /* 0x000e220008000800 */
[----:B------:R-:W1:Y:S01]  /*0290*/  S2R R8, SR_TID.X ;  /* 0x0000000000087919 */ /* 0x000e620000002100 */
[----:B------:R-:W3:Y:S01]  /*02a0*/  LDCU UR8, c[0x0][0x360] ;  /* 0x00006c00ff0877ac */ /* 0x000ee20008000800 */
[----:B--2---:R-:W2:Y:S02]  /*02b0*/  LDG.E R0, desc[UR6][R2.64] ;  /* 0x0000000602007981 */ /* 0x004ea4000c1e1900 */
[----:B--2---:R-:W-:Y:S02]  /*02c0*/  IMAD R13, R9, R0, RZ ;  /* 0x00000000090d7224 */ /* 0x004fe400078e02ff */
[----:B------:R-:W-:-:S02]  /*02d0*/  IMAD R0, R11, UR4, RZ ;  /* 0x000000040b007c24 */ /* 0x000fc4000f8e02ff */
[----:B---3--:R-:W-:Y:S02]  /*02e0*/  IMAD R10, R13, UR8, RZ ;  /* 0x000000080d0a7c24 */ /* 0x008fe4000f8e02ff */
[----:B------:R-:W-:Y:S02]  /*02f0*/  IMAD R11, R11, UR8, RZ ;  /* 0x000000080b0b7c24 */ /* 0x000fe4000f8e02ff */
[----:B01----:R-:W-:-:S07]  /*0300*/  IMAD R13, R13, UR4, RZ ;  /* 0x000000040d0d7c24 */ /* 0x003fce000f8e02ff */
.L_x_10:
[----:B------:R-:W2:Y:S01]  /*0310*/  LDG.E R5, desc[UR6][R2.64] ;  /* 0x0000000602057981 */ /* 0x000ea2000c1e1900 */
[----:B------:R-:W-:Y:S01]  /*0320*/  BSSY.RECONVERGENT B0, `(.L_x_6) ;  /* 0x000001b000007945 */ /* 0x000fe20003800200 */
[----:B--2---:R-:W-:-:S13]  /*0330*/  ISETP.GE.AND P0, PT, R8, R5, PT ;  /* 0x000000050800720c */ /* 0x004fda0003f06270 */
[----:B------:R-:W-:Y:S05]  /*0340*/  @P0 BRA `(.L_x_7) ;  /* 0x0000000000600947 */ /* 0x000fea0003800000 */
[----:B------:R-:W0:Y:S01]  /*0350*/  LDC.64 R2, c[0x0][0x388] ;  /* 0x0000e200ff027b82 */ /* 0x000e220000000a00 */
[----:B------:R-:W-:Y:S01]  /*0360*/  BSSY.RECONVERGENT B1, `(.L_x_8) ;  /* 0x0000014000017945 */ /* 0x000fe20003800200 */
[----:B------:R-:W-:-:S06]  /*0370*/  MOV R12, R8 ;  /* 0x00000008000c7202 */ /* 0x000fcc0000000f00 */
[----:B------:R-:W1:Y:S08]  /*0380*/  LDC.64 R4, c[0x0][0x390] ;  /* 0x0000e400ff047b82 */ /* 0x000e700000000a00 */
[----:B------:R-:W2:Y:S02]  /*0390*/  LDC.64 R6, c[0x0][0x380] ;  /* 0x0000e000ff067b82 */ /* 0x000ea40000000a00 */
.L_x_9:
[----:B-1----:R-:W3:Y:S04]  /*03a0*/  LDG.E.64 R14, desc[UR6][R4.64] ;  /* 0x00000006040e7981 */ /* 0x002ee8000c1e1b00 */
[----:B0-----:R-:W4:Y:S01]  /*03b0*/  LDG.E.64 R16, desc[UR6][R2.64] ;  /* 0x0000000602107981 */ /* 0x001f22000c1e1b00 */
[----:B---3--:R-:W-:-:S03]  /*03c0*/  IMAD.WIDE R18, R12, 0x4, R14 ;  /* 0x000000040c127825 */ /* 0x008fc600078e020e */
[----:B--2---:R-:W2:Y:S04]  /*03d0*/  LDG.E.64 R14, desc[UR6][R6.64] ;  /* 0x00000006060e7981 */ /* 0x004ea8000c1e1b00 */
[----:B------:R-:W3:Y:S02]  /*03e0*/  LDG.E R19, desc[UR6][R18.64] ;  /* 0x0000000612137981 */ /* 0x000ee4000c1e1900 */
[----:B---3--:R-:W-:-:S04]  /*03f0*/  IMAD.IADD R21, R19, 0x1, R0 ;  /* 0x0000000113157824 */ /* 0x008fc800078e0200 */
[----:B----4-:R-:W-:-:S06]  /*0400*/  IMAD.WIDE R16, R21, 0x4, R16 ;  /* 0x0000000415107825 */ /* 0x010fcc00078e0210 */
[----:B------:R-:W3:Y:S01]  /*0410*/  LDG.E R17, desc[UR6][R16.64] ;  /* 0x0000000610117981 */ /* 0x000ee2000c1e1900 */
[----:B------:R-:W-:-:S05]  /*0420*/  IADD3 R21, PT, PT, R12, R13, RZ ;  /* 0x0000000d0c157210 */ /* 0x000fca0007ffe0ff */
[----:B--2---:R-:W-:-:S05]  /*0430*/  IMAD.WIDE R14, R21, 0x4, R14 ;  /* 0x00000004150e7825 */ /* 0x004fca00078e020e */
[----:B---3--:R3:W-:Y:S04]  /*0440*/  STG.E desc[UR6][R14.64], R17 ;  /* 0x000000110e007986 */ /* 0x0087e8000c101906 */
[----:B------:R-:W2:Y:S01]  /*0450*/  LDG.E.64 R20, desc[UR6][R4.64+0x8] ;  /* 0x0000080604147981 */ /* 0x000ea2000c1e1b00 */
[----:B------:R-:W-:-:S03]  /*0460*/  VIADD R12, R12, UR5 ;  /* 0x000000050c0c7c36 */ /* 0x000fc60008000000 */
[----:B--2---:R-:W2:Y:S02]  /*0470*/  LDG.E R23, desc[UR6][R20.64] ;  /* 0x0000000614177981 */ /* 0x004ea4000c1e1900 */
[----:B--2---:R-:W-:-:S13]  /*0480*/  ISETP.GE.AND P0, PT, R12, R23, PT ;  /* 0x000000170c00720c */ /* 0x004fda0003f06270 */
[----:B---3--:R-:W-:Y:S05]  /*0490*/  @!P0 BRA `(.L_x_9) ;  /* 0xfffffffc00c08947 */ /* 0x008fea000383ffff */
[----:B------:R-:W-:Y:S05]  /*04a0*/  BSYNC.RECONVERGENT B1 ;  /* 0x0000000000017941 */ /* 0x000fea0003800200 */
.L_x_8:
[----:B------:R-:W-:Y:S01]  /*04b0*/  MOV R2, R20 ;  /* 0x0000001400027202 */ /* 0x000fe20000000f00 */
[----:B------:R-:W-:-:S07]  /*04c0*/  IMAD.MOV.U32 R3, RZ, RZ, R21 ;  /* 0x000000ffff037224 */ /* 0x000fce00078e0015 */
.L_x_7:
[----:B------:R-:W-:Y:S05]  /*04d0*/  BSYNC.RECONVERGENT B0 ;  /* 0x0000000000007941 */ /* 0x000fea0003800200 */
.L_x_6:
[----:B------:R-:W-:Y:S01]  /*04e0*/  UIADD3 UR4, UPT, UPT, UR8, UR4, URZ ;  /* 0x0000000408047290 */ /* 0x000fe2000fffe0ff */
[----:B------:R-:W-:Y:S02]  /*04f0*/  IADD3 R0, PT, PT, R11, R0, RZ ;  /* 0x000000000b007210 */ /* 0x000fe40007ffe0ff */
[----:B------:R-:W-:-:S03]  /*0500*/  IADD3 R13, PT, PT, R10, R13, RZ ;  /* 0x0000000d0a0d7210 */ /* 0x000fc60007ffe0ff */
[----:B------:R-:W-:-:S13]  /*0510*/  ISETP.LE.AND P0, PT, R9, UR4, PT ;  /* 0x0000000409007c0c */ /* 0x000fda000bf03270 */
[----:B------:R-:W-:Y:S05]  /*0520*/  @!P0 BRA `(.L_x_10) ;  /* 0xfffffffc00788947 */ /* 0x000fea000383ffff */
[----:B------:R-:W-:Y:S05]  /*0530*/  EXIT ;  /* 0x000000000000794d */ /* 0x000fea0003800000 */
.L_x_11:
        /* <DEDUP_REMOVED lines=12> */
.L_x_18:


//--------------------- .text._Z23index_select_cuda_firstIiEvP6TensorIT_ES3_PS0_IiE --------------------------
	.section	.text._Z23index_select_cuda_firstIiEvP6TensorIT_ES3_PS0_IiE,"ax",@progbits
	.align	128
        .global         _Z23index_select_cuda_firstIiEvP6TensorIT_ES3_PS0_IiE
        .type           _Z23index_select_cuda_firstIiEvP6TensorIT_ES3_PS0_IiE,@function
        .size           _Z23index_select_cuda_firstIiEvP6TensorIT_ES3_PS0_IiE,(.L_x_19 - _Z23index_select_cuda_firstIiEvP6TensorIT_ES3_PS0_IiE)
        .other          _Z23index_select_cuda_firstIiEvP6TensorIT_ES3_PS0_IiE,@"STO_CUDA_ENTRY STV_DEFAULT"
_Z23index_select_cuda_firstIiEvP6TensorIT_ES3_PS0_IiE:
.text._Z23index_select_cuda_firstIiEvP6TensorIT_ES3_PS0_IiE:
[----:B------:R-:W-:Y:S08]  /*0000*/  LDC R1, c[0x0][0x37c] ;  /* 0x0000df00ff017b82 */ /* 0x000ff00000000800 */
[----:B------:R-:W0:Y:S01]  /*0010*/  LDC.64 R2, c[0x0][0x388] ;  /* 0x0000e200ff027b82 */ /* 0x000e220000000a00 */
[----:B------:R-:W0:Y:S02]  /*0020*/  LDCU.64 UR4, c[0x0][0x358] ;  /* 0x00006b00ff0477ac */ /* 0x000e240008000a00 */
[----:B0-----:R-:W2:Y:S01]  /*0030*/  LDG.E.64 R4, desc[UR4][R2.64+0x10] ;  /* 0x0000100402047981 */ /* 0x001ea2000c1e1b00 */
[----:B------:R-:W0:Y:S03]  /*0040*/  S2R R15, SR_TID.X ;  /* 0x00000000000f7919 */ /* 0x000e260000002100 */
[----:B--2---:R-:W0:Y:S02]  /*0050*/  LDG.E R0, desc[UR4][R4.64] ;  /* 0x0000000404007981 */ /* 0x004e24000c1e1900 */
[----:B0-----:R-:W-:-:S13]  /*0060*/  ISETP.GE.AND P0, PT, R15, R0, PT ;  /* 0x000000000f00720c */ /* 0x001fda0003f06270 */
[----:B------:R-:W-:Y:S05]  /*0070*/  @P0 EXIT ;  /* 0x000000000000094d */ /* 0x000fea0003800000 */
[----:B------:R-:W0:Y:S02]  /*0080*/  LDC.64 R6, c[0x0][0x390] ;  /* 0x0000e400ff067b82 */ /* 0x000e240000000a00 */
[----:B0-----:R-:W2:Y:S01]  /*0090*/  LDG.E.64 R6, desc[UR4][R6.64] ;  /* 0x0000000406067981 */ /* 0x001ea2000c1e1b00 */
[----:B------:R-:W2:Y:S05]  /*00a0*/  S2R R13, SR_CTAID.X ;  /* 0x00000000000d7919 */ /* 0x000eaa0000002500 */
[----:B------:R-:W0:Y:S02]  /*00b0*/  LDC R4, c[0x0][0x370] ;  /* 0x0000dc00ff047b82 */ /* 0x000e240000000800 */
[----:B0-----:R-:W0:Y:S08]  /*00c0*/  I2F.U32.RP R12, R4 ;  /* 0x00000004000c7306 */ /* 0x001e300000209000 */
[----:B0-----:R-:W0:Y:S02]  /*00d0*/  MUFU.RCP R12, R12 ;  /* 0x0000000c000c7308 */ /* 0x001e240000001000 */
[----:B0-----:R-:W-:-:S06]  /*00e0*/  IADD3 R10, PT, PT, R12, 0xffffffe, RZ ;  /* 0x0ffffffe0c0a7810 */ /* 0x001fcc0007ffe0ff */
[----:B------:R-:W0:Y:S01]  /*00f0*/  F2I.FTZ.U32.TRUNC.NTZ R11, R10 ;  /* 0x0000000a000b7305 */ /* 0x000e22000021f000 */
[----:B--2---:R-:W-:-:S06]  /*0100*/  IMAD.WIDE.U32 R8, R13, 0x4, R6 ;  /* 0x000000040d087825 */ /* 0x004fcc00078e0006 */
[----:B------:R-:W2:Y:S01]  /*0110*/  LDG.E R9, desc[UR4][R8.64] ;  /* 0x0000000408097981 */ /* 0x000ea2000c1e1900 */
[--C-:B0-----:R-:W-:Y:S01]  /*0120*/  IMAD.MOV R5, RZ, RZ, -R11.reuse ;  /* 0x000000ffff057224 */ /* 0x101fe200078e0a0b */
[----:B------:R-:W-:Y:S01]  /*0130*/  MOV R7, R15 ;  /* 0x0000000f00077202 */ /* 0x000fe20000000f00 */
[----:B------:R-:W-:Y:S01]  /*0140*/  IMAD.MOV.U32 R10, RZ, RZ, RZ ;  /* 0x000000ffff0a7224 */ /* 0x000fe200078e00ff */
[----:B------:R-:W-:Y:S01]  /*0150*/  ISETP.NE.U32.AND P2, PT, R4, RZ, PT ;  /* 0x000000ff0400720c */ /* 0x000fe20003f45070 */
[----:B------:R-:W-:Y:S01]  /*0160*/  IMAD R15, R5, R4, RZ ;  /* 0x00000004050f7224 */ /* 0x000fe200078e02ff */
[----:B------:R-:W-:Y:S01]  /*0170*/  LOP3.LUT R5, RZ, R7, RZ, 0x33, !PT ;  /* 0x00000007ff057212 */ /* 0x000fe200078e33ff */
[----:B------:R-:W-:Y:S02]  /*0180*/  BSSY.RECONVERGENT B0, `(.L_x_12) ;  /* 0x0000024000007945 */ /* 0x000fe40003800200 */
[----:B------:R-:W-:Y:S01]  /*0190*/  IMAD.HI.U32 R6, R11, R15, R10 ;  /* 0x0000000f0b067227 */ /* 0x000fe200078e000a */
[----:B------:R-:W-:-:S05]  /*01a0*/  IADD3 R5, PT, PT, R0, R5, RZ ;  /* 0x0000000500057210 */ /* 0x000fca0007ffe0ff */
[----:B------:R-:W-:-:S04]  /*01b0*/  IMAD.HI.U32 R11, R6, R5, RZ ;  /* 0x00000005060b7227 */ /* 0x000fc800078e00ff */
[----:B------:R-:W-:-:S04]  /*01c0*/  IMAD.MOV R6, RZ, RZ, -R11 ;  /* 0x000000ffff067224 */ /* 0x000fc800078e0a0b */
[----:B------:R-:W-:-:S05]  /*01d0*/  IMAD R5, R4, R6, R5 ;  /* 0x0000000604057224 */ /* 0x000fca00078e0205 */
[----:B------:R-:W-:-:S13]  /*01e0*/  ISETP.GE.U32.AND P0, PT, R5, R4, PT ;  /* 0x000000040500720c */ /* 0x000fda0003f06070 */
[----:B------:R-:W-:Y:S01]  /*01f0*/  @P0 IADD3 R5, PT, PT, R5, -R4, RZ ;  /* 0x8000000405050210 */ /* 0x000fe20007ffe0ff */
[----:B------:R-:W-:-:S03]  /*0200*/  @P0 VIADD R11, R11, 0x1 ;  /* 0x000000010b0b0836 */ /* 0x000fc60000000000 */
[----:B------:R-:W-:-:S13]  /*0210*/  ISETP.GE.U32.AND P1, PT, R5, R4, PT ;  /* 0x000000040500720c */ /* 0x000fda0003f26070 */
[----:B------:R-:W-:Y:S02]  /*0220*/  @P1 IADD3 R11, PT, PT, R11, 0x1, RZ ;  /* 0x000000010b0b1810 */ /* 0x000fe40007ffe0ff */
[----:B------:R-:W-:-:S04]  /*0230*/  @!P2 LOP3.LUT R11, RZ, R4, RZ, 0x33, !PT ;  /* 0x00000004ff0ba212 */ /* 0x000fc800078e33ff */
[C---:B------:R-:W-:Y:S02]  /*0240*/  LOP3.LUT R5, R11.reuse, 0x3, RZ, 0xc0, !PT ;  /* 0x000000030b057812 */ /* 0x040fe400078ec0ff */
[----:B------:R-:W-:Y:S02]  /*0250*/  ISETP.GE.U32.AND P1, PT, R11, 0x3, PT ;  /* 0x000000030b00780c */ /* 0x000fe40003f26070 */
[----:B------:R-:W-:Y:S01]  /*0260*/  ISETP.NE.AND P0, PT, R5, 0x3, PT ;  /* 0x000000030500780c */ /* 0x000fe20003f05270 */
[C---:B------:R-:W-:Y:S02]  /*0270*/  IMAD R5, R0.reuse, R13, RZ ;  /* 0x0000000d00057224 */ /* 0x040fe400078e02ff */
[----:B--2---:R-:W-:-:S10]  /*0280*/  IMAD R6, R0, R9, RZ ;  /* 0x0000000900067224 */ /* 0x004fd400078e02ff */
[----:B------:R-:W-:Y:S05]  /*0290*/  @!P0 BRA `(.L_x_13) ;  /* 0x0000000000488947 */ /* 0x000fea0003800000 */
[----:B------:R-:W0:Y:S01]  /*02a0*/  LDC.64 R8, c[0x0][0x380] ;  /* 0x0000e000ff087b82 */ /* 0x000e220000000a00 */
[----:B------:R-:W-:Y:S01]  /*02b0*/  IADD3 R11, PT, PT, R11, 0x1, RZ ;  /* 0x000000010b0b7810 */ /* 0x000fe20007ffe0ff */
[----:B------:R-:W-:Y:S01]  /*02c0*/  IMAD.IADD R15, R5, 0x1, R7 ;  /* 0x00000001050f7824 */ /* 0x000fe200078e0207 */
[----:B------:R-:W-:Y:S02]  /*02d0*/  IADD3 R17, PT, PT, R6, R7, RZ ;  /* 0x0000000706117210 */ /* 0x000fe40007ffe0ff */
[----:B------:R-:W-:-:S04]  /*02e0*/  LOP3.LUT R11, R11, 0x3, RZ, 0xc0, !PT ;  /* 0x000000030b0b7812 */ /* 0x000fc800078ec0ff */
[C---:B------:R-:W-:Y:S01]  /*02f0*/  IADD3 R14, PT, PT, -R11.reuse, RZ, RZ ;  /* 0x000000ff0b0e7210 */ /* 0x040fe20007ffe1ff */
[----:B------:R-:W-:-:S07]  /*0300*/  IMAD R7, R11, R4, R7 ;  /* 0x000000040b077224 */ /* 0x000fce00078e0207 */
.L_x_14:
[----:B-1----:R-:W2:Y:S04]  /*0310*/  LDG.E.64 R10, desc[UR4][R2.64] ;  /* 0x00000004020a7981 */ /* 0x002ea8000c1e1b00 */
[----:B0-----:R-:W3:Y:S01]  /*0320*/  LDG.E.64 R12, desc[UR4][R8.64] ;  /* 0x00000004080c7981 */ /* 0x001ee2000c1e1b00 */
[----:B--2---:R-:W-:-:S06]  /*0330*/  IMAD.WIDE R10, R17, 0x4, R10 ;  /* 0x00000004110a7825 */ /* 0x004fcc00078e020a */
[----:B------:R-:W2:Y:S01]  /*0340*/  LDG.E R11, desc[UR4][R10.64] ;  /* 0x000000040a0b7981 */ /* 0x000ea2000c1e1900 */
[----:B---3--:R-:W-:Y:S01]  /*0350*/  IMAD.WIDE R12, R15, 0x4, R12 ;  /* 0x000000040f0c7825 */ /* 0x008fe200078e020c */
[C---:B------:R-:W-:Y:S02]  /*0360*/  IADD3 R17, PT, PT, R4.reuse, R17, RZ ;  /* 0x0000001104117210 */ /* 0x040fe40007ffe0ff */
[----:B------:R-:W-:Y:S01]  /*0370*/  IADD3 R15, PT, PT, R4, R15, RZ ;  /* 0x0000000f040f7210 */ /* 0x000fe20007ffe0ff */
[----:B------:R-:W-:-:S05]  /*0380*/  VIADD R14, R14, 0x1 ;  /* 0x000000010e0e7836 */ /* 0x000fca0000000000 */
[----:B------:R-:W-:Y:S01]  /*0390*/  ISETP.NE.AND P0, PT, R14, RZ, PT ;  /* 0x000000ff0e00720c */ /* 0x000fe20003f05270 */
[----:B--2---:R1:W-:-:S12]  /*03a0*/  STG.E desc[UR4][R12.64], R11 ;  /* 0x0000000b0c007986 */ /* 0x0043d8000c101904 */
[----:B------:R-:W-:Y:S05]  /*03b0*/  @P0 BRA `(.L_x_14) ;  /* 0xfffffffc00d40947 */ /* 0x000fea000383ffff */
.L_x_13:
[----:B------:R-:W-:Y:S05]  /*03c0*/  BSYNC.RECONVERGENT B0 ;  /* 0x0000000000007941 */ /* 0x000fea0003800200 */
.L_x_12:
[----:B------:R-:W-:Y:S05]  /*03d0*/  @!P1 EXIT ;  /* 0x000000000000994d */ /* 0x000fea0003800000 */
[----:B------:R-:W0:Y:S02]  /*03e0*/  LDC.64 R8, c[0x0][0x380] ;  /* 0x0000e000ff087b82 */ /* 0x000e240000000a00 */
.L_x_15:
[----:B-12---:R-:W2:Y:S01]  /*03f0*/  LDG.E.64 R10, desc[UR4][R2.64] ;  /* 0x00000004020a7981 */ /* 0x006ea2000c1e1b00 */
[----:B------:R-:W-:-:S03]  /*0400*/  IMAD.IADD R17, R6, 0x1, R7 ;  /* 0x0000000106117824 */ /* 0x000fc600078e0207 */
[----:B0-----:R-:W3:Y:S01]  /*0410*/  LDG.E.64 R12, desc[UR4][R8.64] ;  /* 0x00000004080c7981 */ /* 0x001ee2000c1e1b00 */
[----:B------:R-:W-:Y:S01]  /*0420*/  IADD3 R21, PT, PT, R5, R7, RZ ;  /* 0x0000000705157210 */ /* 0x000fe20007ffe0ff */
[----:B--2---:R-:W-:-:S05]  /*0430*/  IMAD.WIDE R10, R17, 0x4, R10 ;  /* 0x00000004110a7825 */ /* 0x004fca00078e020a */
[----:B------:R-:W2:Y:S01]  /*0440*/  LDG.E R19, desc[UR4][R10.64] ;  /* 0x000000040a137981 */ /* 0x000ea2000c1e1900 */
[----:B---3--:R-:W-:Y:S01]  /*0450*/  IMAD.WIDE R12, R21, 0x4, R12 ;  /* 0x00000004150c7825 */ /* 0x008fe200078e020c */
[----:B------:R-:W-:-:S04]  /*0460*/  IADD3 R23, PT, PT, R17, R4, RZ ;  /* 0x0000000411177210 */ /* 0x000fc80007ffe0ff */
[----:B--2---:R0:W-:Y:S04]  /*0470*/  STG.E desc[UR4][R12.64], R19 ;  /* 0x000000130c007986 */ /* 0x0041e8000c101904 */
[----:B------:R-:W2:Y:S04]  /*0480*/  LDG.E.64 R14, desc[UR4][R2.64] ;  /* 0x00000004020e7981 */ /* 0x000ea8000c1e1b00 */
[----:B------:R-:W3:Y:S01]  /*0490*/  LDG.E.64 R16, desc[UR4][R8.64] ;  /* 0x0000000408107981 */ /* 0x000ee2000c1e1b00 */
[----:B--2---:R-:W-:-:S05]  /*04a0*/  IMAD.WIDE R14, R23, 0x4, R14 ;  /* 0x00000004170e7825 */ /* 0x004fca00078e020e */
[----:B------:R-:W2:Y:S01]  /*04b0*/  LDG.E R25, desc[UR4][R14.64] ;  /* 0x000000040e197981 */ /* 0x000ea2000c1e1900 */
[----:B------:R-:W-:-:S04]  /*04c0*/  IMAD.IADD R21, R21, 0x1, R4 ;  /* 0x0000000115157824 */ /* 0x000fc800078e0204 */
[----:B---3--:R-:W-:-:S05]  /*04d0*/  IMAD.WIDE R16, R21, 0x4, R16 ;  /* 0x0000000415107825 */ /* 0x008fca00078e0210 */
[----:B--2---:R1:W-:Y:S04]  /*04e0*/  STG.E desc[UR4][R16.64], R25 ;  /* 0x0000001910007986 */ /* 0x0043e8000c101904 */
[----:B------:R-:W2:Y:S01]  /*04f0*/  LDG.E.64 R10, desc[UR4][R2.64] ;  /* 0x00000004020a7981 */ /* 0x000ea2000c1e1b00 */
[----:B------:R-:W-:-:S03]  /*0500*/  IADD3 R23, PT, PT, R23, R4, RZ ;  /* 0x0000000417177210 */ /* 0x000fc60007ffe0ff */
[----:B0-----:R-:W3:Y:S02]  /*0510*/  LDG.E.64 R12, desc[UR4][R8.64] ;  /* 0x00000004080c7981 */ /* 0x001ee4000c1e1b00 */
[----:B--2---:R-:W-:-:S06]  /*0520*/  IMAD.WIDE R10, R23, 0x4, R10 ;  /* 0x00000004170a7825 */ /* 0x004fcc00078e020a */
[----:B------:R-:W2:Y:S01]  /*0530*/  LDG.E R11, desc[UR4][R10.64] ;  /* 0x000000040a0b7981 */ /* 0x000ea2000c1e1900 */
[----:B------:R-:W-:-:S05]  /*0540*/  IADD3 R21, PT, PT, R21, R4, RZ ;  /* 0x0000000415157210 */ /* 0x000fca0007ffe0ff */
[----:B---3--:R-:W-:-:S05]  /*0550*/  IMAD.WIDE R12, R21, 0x4, R12 ;  /* 0x00000004150c7825 */ /* 0x008fca00078e020c */
[----:B--2---:R2:W-:Y:S04]  /*0560*/  STG.E desc[UR4][R12.64], R11 ;  /* 0x0000000b0c007986 */ /* 0x0045e8000c101904 */
[----:B------:R-:W3:Y:S01]  /*0570*/  LDG.E.64 R14, desc[UR4][R2.64] ;  /* 0x00000004020e7981 */ /* 0x000ee2000c1e1b00 */
[----:B------:R-:W-:-:S03]  /*0580*/  IMAD.IADD R23, R23, 0x1, R4 ;  /* 0x0000000117177824 */ /* 0x000fc600078e0204 */
[----:B-1----:R-:W4:Y:S01]  /*0590*/  LDG.E.64 R16, desc[UR4][R8.64] ;  /* 0x0000000408107981 */ /* 0x002f22000c1e1b00 */
[----:B---3--:R-:W-:-:S06]  /*05a0*/  IMAD.WIDE R14, R23, 0x4, R14 ;  /* 0x00000004170e7825 */ /* 0x008fcc00078e020e */
[----:B------:R-:W3:Y:S01]  /*05b0*/  LDG.E R15, desc[UR4][R14.64] ;  /* 0x000000040e0f7981 */ /* 0x000ee2000c1e1900 */
[----:B------:R-:W-:Y:S02]  /*05c0*/  IADD3 R21, PT, PT, R21, R4, RZ ;  /* 0x0000000415157210 */ /* 0x000fe40007ffe0ff */
[----:B------:R-:W-:-:S03]  /*05d0*/  LEA R7, R4, R7, 0x2 ;  /* 0x0000000704077211 */ /* 0x000fc600078e10ff */
[----:B----4-:R-:W-:Y:S01]  /*05e0*/  IMAD.WIDE R16, R21, 0x4, R16 ;  /* 0x0000000415107825 */ /* 0x010fe200078e0210 */
[----:B------:R-:W-:-:S04]  /*05f0*/  ISETP.GE.AND P0, PT, R7, R0, PT ;  /* 0x000000000700720c */ /* 0x000fc80003f06270 */
[----:B---3--:R2:W-:Y:S09]  /*0600*/  STG.E desc[UR4][R16.64], R15 ;  /* 0x0000000f10007986 */ /* 0x0085f2000c101904 */
[----:B------:R-:W-:Y:S05]  /*0610*/  @!P0 BRA `(.L_x_15) ;  /* 0xfffffffc00748947 */ /* 0x000fea000383ffff */
[----:B------:R-:W-:Y:S05]  /*0620*/  EXIT ;  /* 0x000000000000794d */ /* 0x000fea0003800000 */
.L_x_16:
        /* <DEDUP_REMOVED lines=13> */
.L_x_19:


//--------------------- .nv.shared.reserved.0     --------------------------
	.section	.nv.shared.reserved.0,"aw",@nobits
	.weak		__nv_reservedSMEM_offset_0_alias
	.size		__nv_reservedSMEM_offset_0_alias, 0, 64
	.other		__nv_reservedSMEM_offset_0_alias,@"STO_CUDA_RESERVED_SHARED STV_DEFAULT"
__nv_reservedSMEM_offset_0_alias:
	.zero		0
	.zero		64


//--------------------- .nv.constant0._Z21index_select_cuda_midIiEvP6TensorIT_ES3_PS0_IiEi --------------------------
	.section	.nv.constant0._Z21index_select_cuda_midIiEvP6TensorIT_ES3_PS0_IiEi,"a",@progbits
	.sectionflags	@""
	.align	4
.nv.constant0._Z21index_select_cuda_midIiEvP6TensorIT_ES3_PS0_IiEi:
	.zero		924


//--------------------- .nv.constant0._Z22index_select_cuda_lastIiEvP6TensorIT_ES3_PS0_IiE --------------------------
	.section	.nv.constant0._Z22index_select_cuda_lastIiEvP6TensorIT_ES3_PS0_IiE,"a",@progbits
	.sectionflags	@""
	.align	4
.nv.constant0._Z22index_select_cuda_lastIiEvP6TensorIT_ES3_PS0_IiE:
	.zero		920


//--------------------- .nv.constant0._Z23index_select_cuda_firstIiEvP6TensorIT_ES3_PS0_IiE --------------------------
	.section	.nv.constant0._Z23index_select_cuda_firstIiEvP6TensorIT_ES3_PS0_IiE,"a",@progbits
	.sectionflags	@""
	.align	4
.nv.constant0._Z23index_select_cuda_firstIiEvP6TensorIT_ES3_PS0_IiE:
	.zero		920


//--------------------- SYMBOLS --------------------------

	.type		.nv.reservedSmem.offset0,@object
	.size		.nv.reservedSmem.offset0,0x4
